//
// Generated by NVIDIA NVVM Compiler
//
// Compiler Build ID: CL-36424714
// Cuda compilation tools, release 13.0, V13.0.88
// Based on NVVM 20.0.0
//

.version 9.0
.target sm_100
.address_size 64

	// .globl	_Z5BuildPKdS0_S0_PdS1_

.visible .entry _Z5BuildPKdS0_S0_PdS1_(
	.param .u64 .ptr .align 1 _Z5BuildPKdS0_S0_PdS1__param_0,
	.param .u64 .ptr .align 1 _Z5BuildPKdS0_S0_PdS1__param_1,
	.param .u64 .ptr .align 1 _Z5BuildPKdS0_S0_PdS1__param_2,
	.param .u64 .ptr .align 1 _Z5BuildPKdS0_S0_PdS1__param_3,
	.param .u64 .ptr .align 1 _Z5BuildPKdS0_S0_PdS1__param_4
)
{


	ret;

}


// ===== COMPILED SASS (sm_100) =====

	.target	sm_100

	.elftype	@"ET_EXEC"


//--------------------- .note.nv.tkinfo           --------------------------
	.section	.note.nv.tkinfo,"",@"SHT_NOTE"
	.sectionflags	@"SHF_NOTE_NV_TKINFO"
	.tkinfo
        /*0018*/ 	.word	0x00000002
        /*0030*/ 	.string	""
        /*0030*/ 	.string	"ptxas"
        /*0030*/ 	.string	"Cuda compilation tools, release 13.0, V13.0.88"
        /*0030*/ 	.string	"Build cuda_13.0.r13.0/compiler.36424714_0"
        /*0030*/ 	.string	"-arch sm_100 -m 64 "



//--------------------- .note.nv.cuinfo           --------------------------
	.section	.note.nv.cuinfo,"",@"SHT_NOTE"
	.sectionflags	@"SHF_NOTE_NV_CUINFO"
        /*0018*/ 	.short	0x0002
        /*001a*/ 	.short	0x0064
        /*001c*/ 	.short	0x0082
	.zero		2


//--------------------- .nv.info                  --------------------------
	.section	.nv.info,"",@"SHT_CUDA_INFO"
	.align	4


	//----- nvinfo : EIATTR_REGCOUNT
	.align		4
        /*0000*/ 	.byte	0x04, 0x2f
        /*0002*/ 	.short	(.L_1 - .L_0)
	.align		4
.L_0:
        /*0004*/ 	.word	index@(_Z5BuildPKdS0_S0_PdS1_)
        /*0008*/ 	.word	0x00000004


	//----- nvinfo : EIATTR_FRAME_SIZE
	.align		4
.L_1:
        /*000c*/ 	.byte	0x04, 0x11
        /*000e*/ 	.short	(.L_3 - .L_2)
	.align		4
.L_2:
        /*0010*/ 	.word	index@(_Z5BuildPKdS0_S0_PdS1_)
        /*0014*/ 	.word	0x00000000


	//----- nvinfo : EIATTR_MIN_STACK_SIZE
	.align		4
.L_3:
        /*0018*/ 	.byte	0x04, 0x12
        /*001a*/ 	.short	(.L_5 - .L_4)
	.align		4
.L_4:
        /*001c*/ 	.word	index@(_Z5BuildPKdS0_S0_PdS1_)
        /*0020*/ 	.word	0x00000000
.L_5:


//--------------------- .nv.compat                --------------------------
	.section	.nv.compat,"",@"SHT_CUDA_COMPAT_INFO"
	.align	4
        /*0000*/ 	.byte	0x02, 0x09, 0x00, 0x00, 0x02, 0x02, 0x01, 0x00, 0x02, 0x05, 0x05, 0x00, 0x03, 0x07, 0x01, 0x01
        /*0010*/ 	.byte	0x02, 0x03, 0x00, 0x00, 0x02, 0x06, 0x01, 0x00, 0x04, 0x0b, 0x08, 0x00, 0x09, 0x00, 0x00, 0x00
        /*0020*/ 	.byte	0x00, 0x00, 0x00, 0x00


//--------------------- .nv.info._Z5BuildPKdS0_S0_PdS1_ --------------------------
	.section	.nv.info._Z5BuildPKdS0_S0_PdS1_,"",@"SHT_CUDA_INFO"
	.sectionflags	@""
	.align	4


	//----- nvinfo : EIATTR_CUDA_API_VERSION
	.align		4
        /*0000*/ 	.byte	0x04, 0x37
        /*0002*/ 	.short	(.L_7 - .L_6)
.L_6:
        /*0004*/ 	.word	0x00000082


	//----- nvinfo : EIATTR_KPARAM_INFO
	.align		4
.L_7:
        /*0008*/ 	.byte	0x04, 0x17
        /*000a*/ 	.short	(.L_9 - .L_8)
.L_8:
        /*000c*/ 	.word	0x00000000
        /*0010*/ 	.short	0x0004
        /*0012*/ 	.short	0x0020
        /*0014*/ 	.byte	0x00, 0xf5, 0x21, 0x00


	//----- nvinfo : EIATTR_KPARAM_INFO
	.align		4
.L_9:
        /*0018*/ 	.byte	0x04, 0x17
        /*001a*/ 	.short	(.L_11 - .L_10)
.L_10:
        /*001c*/ 	.word	0x00000000
        /*0020*/ 	.short	0x0003
        /*0022*/ 	.short	0x0018
        /*0024*/ 	.byte	0x00, 0xf5, 0x21, 0x00


	//----- nvinfo : EIATTR_KPARAM_INFO
	.align		4
.L_11:
        /*0028*/ 	.byte	0x04, 0x17
        /*002a*/ 	.short	(.L_13 - .L_12)
.L_12:
        /*002c*/ 	.word	0x00000000
        /*0030*/ 	.short	0x0002
        /*0032*/ 	.short	0x0010
        /*0034*/ 	.byte	0x00, 0xf5, 0x21, 0x00


	//----- nvinfo : EIATTR_KPARAM_INFO
	.align		4
.L_13:
        /*0038*/ 	.byte	0x04, 0x17
        /*003a*/ 	.short	(.L_15 - .L_14)
.L_14:
        /*003c*/ 	.word	0x00000000
        /*0040*/ 	.short	0x0001
        /*0042*/ 	.short	0x0008
        /*0044*/ 	.byte	0x00, 0xf5, 0x21, 0x00


	//----- nvinfo : EIATTR_KPARAM_INFO
	.align		4
.L_15:
        /*0048*/ 	.byte	0x04, 0x17
        /*004a*/ 	.short	(.L_17 - .L_16)
.L_16:
        /*004c*/ 	.word	0x00000000
        /*0050*/ 	.short	0x0000
        /*0052*/ 	.short	0x0000
        /*0054*/ 	.byte	0x00, 0xf5, 0x21, 0x00


	//----- nvinfo : EIATTR_SPARSE_MMA_MASK
	.align		4
.L_17:
        /*0058*/ 	.byte	0x03, 0x50
        /*005a*/ 	.short	0x0000


	//----- nvinfo : EIATTR_MAXREG_COUNT
	.align		4
        /*005c*/ 	.byte	0x03, 0x1b
        /*005e*/ 	.short	0x00ff


	//----- nvinfo : EIATTR_MERCURY_ISA_VERSION
	.align		4
        /*0060*/ 	.byte	0x03, 0x5f
        /*0062*/ 	.short	0x0101


	//----- nvinfo : EIATTR_VRC_CTA_INIT_COUNT
	.align		4
        /*0064*/ 	.byte	0x02, 0x4a
	.zero		1
	.zero		1


	//----- nvinfo : EIATTR_EXIT_INSTR_OFFSETS
	.align		4
        /*0068*/ 	.byte	0x04, 0x1c
        /*006a*/ 	.short	(.L_19 - .L_18)


	//   ....[0]....
.L_18:
        /*006c*/ 	.word	0x00000010


	//----- nvinfo : EIATTR_CBANK_PARAM_SIZE
	.align		4
.L_19:
        /*0070*/ 	.byte	0x03, 0x19
        /*0072*/ 	.short	0x0028


	//----- nvinfo : EIATTR_PARAM_CBANK
	.align		4
        /*0074*/ 	.byte	0x04, 0x0a
        /*0076*/ 	.short	(.L_21 - .L_20)
	.align		4
.L_20:
        /*0078*/ 	.word	index@(.nv.constant0._Z5BuildPKdS0_S0_PdS1_)
        /*007c*/ 	.short	0x0380
        /*007e*/ 	.short	0x0028


	//----- nvinfo : EIATTR_SW_WAR
	.align		4
.L_21:
        /*0080*/ 	.byte	0x04, 0x36
        /*0082*/ 	.short	(.L_23 - .L_22)
.L_22:
        /*0084*/ 	.word	0x00000008
.L_23:


//--------------------- .nv.callgraph             --------------------------
	.section	.nv.callgraph,"",@"SHT_CUDA_CALLGRAPH"
	.align	4
	.sectionentsize	8
	.align		4
        /*0000*/ 	.word	0x00000000
	.align		4
        /*0004*/ 	.word	0xffffffff
	.align		4
        /*0008*/ 	.word	0x00000000
	.align		4
        /*000c*/ 	.word	0xfffffffe
	.align		4
        /*0010*/ 	.word	0x00000000
	.align		4
        /*0014*/ 	.word	0xfffffffd
	.align		4
        /*0018*/ 	.word	0x00000000
	.align		4
        /*001c*/ 	.word	0xfffffffc


//--------------------- .text._Z5BuildPKdS0_S0_PdS1_ --------------------------
	.section	.text._Z5BuildPKdS0_S0_PdS1_,"ax",@progbits
	.align	128
        .global         _Z5BuildPKdS0_S0_PdS1_
        .type           _Z5BuildPKdS0_S0_PdS1_,@function
        .size           _Z5BuildPKdS0_S0_PdS1_,(.L_x_1 - _Z5BuildPKdS0_S0_PdS1_)
        .other          _Z5BuildPKdS0_S0_PdS1_,@"STO_CUDA_ENTRY STV_DEFAULT"
_Z5BuildPKdS0_S0_PdS1_:
.text._Z5BuildPKdS0_S0_PdS1_:
[----:B------:R-:W-:Y:S01]  /*0000*/  LDC R1, c[0x0][0x37c] ;  /* 0x0000df00ff017b82 */ /* 0x000fe20000000800 */
[----:B------:R-:W-:Y:S05]  /*0010*/  EXIT ;  /* 0x000000000000794d */ /* 0x000fea0003800000 */
.L_x_0:
[----:B------:R-:W-:-:S00]  /*0020*/  BRA `(.L_x_0) ;  /* 0xfffffffc00fc7947 */ /* 0x000fc0000383ffff */
[----:B------:R-:W-:-:S00]  /*0030*/  NOP ;  /* 0x0000000000007918 */ /* 0x000fc00000000000 */
        /* <DEDUP_REMOVED lines=12> */
.L_x_1:


//--------------------- .nv.shared.reserved.0     --------------------------
	.section	.nv.shared.reserved.0,"aw",@nobits
	.weak		__nv_reservedSMEM_offset_0_alias
	.size		__nv_reservedSMEM_offset_0_alias, 0, 64
	.other		__nv_reservedSMEM_offset_0_alias,@"STO_CUDA_RESERVED_SHARED STV_DEFAULT"
__nv_reservedSMEM_offset_0_alias:
	.zero		0
	.zero		64


//--------------------- .nv.constant0._Z5BuildPKdS0_S0_PdS1_ --------------------------
	.section	.nv.constant0._Z5BuildPKdS0_S0_PdS1_,"a",@progbits
	.sectionflags	@""
	.align	4
.nv.constant0._Z5BuildPKdS0_S0_PdS1_:
	.zero		936


//--------------------- SYMBOLS --------------------------

	.type		.nv.reservedSmem.offset0,@object
	.size		.nv.reservedSmem.offset0,0x4
